	.headerflags	@"EF_CUDA_TEXMODE_UNIFIED EF_CUDA_64BIT_ADDRESS EF_CUDA_ACCELERATORS EF_CUDA_SM90 EF_CUDA_VIRTUAL_SM(EF_CUDA_SM90)"
	.elftype	@"ET_EXEC"


//--------------------- .nv.info                  --------------------------
	.section	.nv.info,"",@"SHT_CUDA_INFO"
	.align	4


	//----- nvinfo : EIATTR_REGCOUNT
	.align		4
        /*0000*/ 	.byte	0x04, 0x2f
        /*0002*/ 	.short	(.L_3 - .L_2)
	.align		4
.L_2:
        /*0004*/ 	.word	index@(triton_poi_fused__native_batch_norm_legit_no_training_convolution_relu_2)
        /*0008*/ 	.word	0x0000001c


	//----- nvinfo : EIATTR_MIN_STACK_SIZE
	.align		4
.L_3:
        /*000c*/ 	.byte	0x04, 0x12
        /*000e*/ 	.short	(.L_5 - .L_4)
	.align		4
.L_4:
        /*0010*/ 	.word	index@(triton_poi_fused__native_batch_norm_legit_no_training_convolution_relu_2)
        /*0014*/ 	.word	0x00000000


	//----- nvinfo : EIATTR_FRAME_SIZE
	.align		4
.L_5:
        /*0018*/ 	.byte	0x04, 0x11
        /*001a*/ 	.short	(.L_7 - .L_6)
	.align		4
.L_6:
        /*001c*/ 	.word	index@(triton_poi_fused__native_batch_norm_legit_no_training_convolution_relu_2)
        /*0020*/ 	.word	0x00000000


	//----- nvinfo : EIATTR_MIN_STACK_SIZE
	.align		4
.L_7:
        /*0024*/ 	.byte	0x04, 0x12
        /*0026*/ 	.short	(.L_9 - .L_8)
	.align		4
.L_8:
        /*0028*/ 	.word	index@(triton_poi_fused__native_batch_norm_legit_no_training_convolution_relu_2)
        /*002c*/ 	.word	0x00000000
.L_9:


//--------------------- .nv.info.triton_poi_fused__native_batch_norm_legit_no_training_convolution_relu_2 --------------------------
	.section	.nv.info.triton_poi_fused__native_batch_norm_legit_no_training_convolution_relu_2,"",@"SHT_CUDA_INFO"
	.sectionflags	@""
	.align	4


	//----- nvinfo : EIATTR_CUDA_API_VERSION
	.align		4
        /*0000*/ 	.byte	0x04, 0x37
        /*0002*/ 	.short	(.L_11 - .L_10)
.L_10:
        /*0004*/ 	.word	0x0000007c


	//----- nvinfo : EIATTR_KPARAM_INFO
	.align		4
.L_11:
        /*0008*/ 	.byte	0x04, 0x17
        /*000a*/ 	.short	(.L_13 - .L_12)
.L_12:
        /*000c*/ 	.word	0x00000000
        /*0010*/ 	.short	0x0007
        /*0012*/ 	.short	0x0038
        /*0014*/ 	.byte	0x00, 0xf0, 0x11, 0x00


	//----- nvinfo : EIATTR_KPARAM_INFO
	.align		4
.L_13:
        /*0018*/ 	.byte	0x04, 0x17
        /*001a*/ 	.short	(.L_15 - .L_14)
.L_14:
        /*001c*/ 	.word	0x00000000
        /*0020*/ 	.short	0x0006
        /*0022*/ 	.short	0x0030
        /*0024*/ 	.byte	0x00, 0xf4, 0x21, 0x00


	//----- nvinfo : EIATTR_KPARAM_INFO
	.align		4
.L_15:
        /*0028*/ 	.byte	0x04, 0x17
        /*002a*/ 	.short	(.L_17 - .L_16)
.L_16:
        /*002c*/ 	.word	0x00000000
        /*0030*/ 	.short	0x0005
        /*0032*/ 	.short	0x0028
        /*0034*/ 	.byte	0x00, 0xf4, 0x21, 0x00


	//----- nvinfo : EIATTR_KPARAM_INFO
	.align		4
.L_17:
        /*0038*/ 	.byte	0x04, 0x17
        /*003a*/ 	.short	(.L_19 - .L_18)
.L_18:
        /*003c*/ 	.word	0x00000000
        /*0040*/ 	.short	0x0004
        /*0042*/ 	.short	0x0020
        /*0044*/ 	.byte	0x00, 0xf4, 0x21, 0x00


	//----- nvinfo : EIATTR_KPARAM_INFO
	.align		4
.L_19:
        /*0048*/ 	.byte	0x04, 0x17
        /*004a*/ 	.short	(.L_21 - .L_20)
.L_20:
        /*004c*/ 	.word	0x00000000
        /*0050*/ 	.short	0x0003
        /*0052*/ 	.short	0x0018
        /*0054*/ 	.byte	0x00, 0xf4, 0x21, 0x00


	//----- nvinfo : EIATTR_KPARAM_INFO
	.align		4
.L_21:
        /*0058*/ 	.byte	0x04, 0x17
        /*005a*/ 	.short	(.L_23 - .L_22)
.L_22:
        /*005c*/ 	.word	0x00000000
        /*0060*/ 	.short	0x0002
        /*0062*/ 	.short	0x0010
        /*0064*/ 	.byte	0x00, 0xf4, 0x21, 0x00


	//----- nvinfo : EIATTR_KPARAM_INFO
	.align		4
.L_23:
        /*0068*/ 	.byte	0x04, 0x17
        /*006a*/ 	.short	(.L_25 - .L_24)
.L_24:
        /*006c*/ 	.word	0x00000000
        /*0070*/ 	.short	0x0001
        /*0072*/ 	.short	0x0008
        /*0074*/ 	.byte	0x00, 0xf4, 0x21, 0x00


	//----- nvinfo : EIATTR_KPARAM_INFO
	.align		4
.L_25:
        /*0078*/ 	.byte	0x04, 0x17
        /*007a*/ 	.short	(.L_27 - .L_26)
.L_26:
        /*007c*/ 	.word	0x00000000
        /*0080*/ 	.short	0x0000
        /*0082*/ 	.short	0x0000
        /*0084*/ 	.byte	0x00, 0xf4, 0x21, 0x00


	//----- nvinfo : EIATTR_SPARSE_MMA_MASK
	.align		4
.L_27:
        /*0088*/ 	.byte	0x03, 0x50
        /*008a*/ 	.short	0x0000


	//----- nvinfo : EIATTR_MAXREG_COUNT
	.align		4
        /*008c*/ 	.byte	0x03, 0x1b
        /*008e*/ 	.short	0x00ff


	//----- nvinfo : EIATTR_EXIT_INSTR_OFFSETS
	.align		4
        /*0090*/ 	.byte	0x04, 0x1c
        /*0092*/ 	.short	(.L_29 - .L_28)


	//   ....[0]....
.L_28:
        /*0094*/ 	.word	0x00000490


	//   ....[1]....
        /*0098*/ 	.word	0x000004b0


	//----- nvinfo : EIATTR_REQNTID
	.align		4
.L_29:
        /*009c*/ 	.byte	0x04, 0x10
        /*009e*/ 	.short	(.L_31 - .L_30)
.L_30:
        /*00a0*/ 	.word	0x00000020
        /*00a4*/ 	.word	0x00000001
        /*00a8*/ 	.word	0x00000001


	//----- nvinfo : EIATTR_CBANK_PARAM_SIZE
	.align		4
.L_31:
        /*00ac*/ 	.byte	0x03, 0x19
        /*00ae*/ 	.short	0x003c


	//----- nvinfo : EIATTR_PARAM_CBANK
	.align		4
        /*00b0*/ 	.byte	0x04, 0x0a
        /*00b2*/ 	.short	(.L_33 - .L_32)
	.align		4
.L_32:
        /*00b4*/ 	.word	index@(.nv.constant0.triton_poi_fused__native_batch_norm_legit_no_training_convolution_relu_2)
        /*00b8*/ 	.short	0x0210
        /*00ba*/ 	.short	0x003c


	//----- nvinfo : EIATTR_SW_WAR
	.align		4
.L_33:
        /*00bc*/ 	.byte	0x04, 0x36
        /*00be*/ 	.short	(.L_35 - .L_34)
.L_34:
        /*00c0*/ 	.word	0x00000008
.L_35:


//--------------------- .nv.callgraph             --------------------------
	.section	.nv.callgraph,"",@"SHT_CUDA_CALLGRAPH"
	.align	4
	.sectionentsize	8
	.align		4
        /*0000*/ 	.word	0x00000000
	.align		4
        /*0004*/ 	.word	0xffffffff
	.align		4
        /*0008*/ 	.word	0x00000000
	.align		4
        /*000c*/ 	.word	0xfffffffe
	.align		4
        /*0010*/ 	.word	0x00000000
	.align		4
        /*0014*/ 	.word	0xfffffffd
	.align		4
        /*0018*/ 	.word	0x00000000
	.align		4
        /*001c*/ 	.word	0xfffffffc


//--------------------- .nv.constant4             --------------------------
	.section	.nv.constant4,"a",@progbits
	.align	8
	.align		8
.nv.constant4:
        /*0000*/ 	.dword	_$_str
	.align		8
        /*0008*/ 	.dword	_$_str_$_2


//--------------------- .text.triton_poi_fused__native_batch_norm_legit_no_training_convolution_relu_2 --------------------------
	.section	.text.triton_poi_fused__native_batch_norm_legit_no_training_convolution_relu_2,"ax",@progbits
	.align	128
        .global         triton_poi_fused__native_batch_norm_legit_no_training_convolution_relu_2
        .type           triton_poi_fused__native_batch_norm_legit_no_training_convolution_relu_2,@function
        .size           triton_poi_fused__native_batch_norm_legit_no_training_convolution_relu_2,(.L_x_1 - triton_poi_fused__native_batch_norm_legit_no_training_convolution_relu_2)
        .other          triton_poi_fused__native_batch_norm_legit_no_training_convolution_relu_2,@"STO_CUDA_ENTRY STV_DEFAULT"
triton_poi_fused__native_batch_norm_legit_no_training_convolution_relu_2:
.text.triton_poi_fused__native_batch_norm_legit_no_training_convolution_relu_2:
[----:B------:R-:W0:Y:S01]  /*0000*/  LDC R1, c[0x0][0x28] ;  /* 0x00000a00ff017b82 */ /* 0x000e220000000800 */
[----:B------:R-:W1:Y:S07]  /*0010*/  S2R R0, SR_TID.X ;  /* 0x0000000000007919 */ /* 0x000e6e0000002100 */
[----:B------:R-:W2:Y:S01]  /*0020*/  LDC.64 R2, c[0x0][0x228] ;  /* 0x00008a00ff027b82 */ /* 0x000ea20000000a00 */
[----:B------:R-:W-:Y:S01]  /*0030*/  CS2R R22, SRZ ;  /* 0x0000000000167805 */ /* 0x000fe2000001ff00 */
[----:B------:R-:W-:Y:S01]  /*0040*/  ULDC.64 UR4, c[0x0][0x208] ;  /* 0x0000820000047ab9 */ /* 0x000fe20000000a00 */
[----:B------:R-:W3:Y:S05]  /*0050*/  S2R R7, SR_CTAID.X ;  /* 0x0000000000077919 */ /* 0x000eea0000002500 */
[----:B------:R-:W4:Y:S08]  /*0060*/  LDC.64 R8, c[0x0][0x220] ;  /* 0x00008800ff087b82 */ /* 0x000f300000000a00 */
[----:B------:R-:W5:Y:S08]  /*0070*/  LDC.64 R10, c[0x0][0x230] ;  /* 0x00008c00ff0a7b82 */ /* 0x000f700000000a00 */
[----:B------:R-:W4:Y:S01]  /*0080*/  LDC.64 R12, c[0x0][0x238] ;  /* 0x00008e00ff0c7b82 */ /* 0x000f220000000a00 */
[----:B-1----:R-:W-:-:S02]  /*0090*/  SHF.L.U32 R0, R0, 0x1, RZ ;  /* 0x0000000100007819 */ /* 0x002fc400000006ff */
[----:B---3--:R-:W-:Y:S02]  /*00a0*/  SHF.R.S32.HI R5, RZ, 0x19, R7 ;  /* 0x00000019ff057819 */ /* 0x008fe40000011407 */
[----:B------:R-:W-:Y:S02]  /*00b0*/  LOP3.LUT R0, R0, 0x3e, RZ, 0xc0, !PT ;  /* 0x0000003e00007812 */ /* 0x000fe400078ec0ff */
[----:B------:R-:W-:Y:S02]  /*00c0*/  SGXT R5, R5, 0x1 ;  /* 0x000000010505781a */ /* 0x000fe40000000200 */
[----:B------:R-:W-:Y:S02]  /*00d0*/  LEA R0, R7, R0, 0x6 ;  /* 0x0000000007007211 */ /* 0x000fe400078e30ff */
[----:B------:R-:W1:Y:S02]  /*00e0*/  LDC.64 R6, c[0x0][0x210] ;  /* 0x00008400ff067b82 */ /* 0x000e640000000a00 */
[----:B------:R-:W-:-:S02]  /*00f0*/  LEA.HI R5, R5, R0, RZ, 0x4 ;  /* 0x0000000005057211 */ /* 0x000fc400078f20ff */
[----:B------:R-:W-:Y:S02]  /*0100*/  ISETP.GE.AND P0, PT, R0, 0x40, PT ;  /* 0x000000400000780c */ /* 0x000fe40003f06270 */
[----:B------:R-:W-:-:S04]  /*0110*/  LOP3.LUT R5, R5, 0xfffffff0, RZ, 0xc0, !PT ;  /* 0xfffffff005057812 */ /* 0x000fc800078ec0ff */
[----:B------:R-:W-:Y:S02]  /*0120*/  IADD3 R15, R0, -R5, RZ ;  /* 0x80000005000f7210 */ /* 0x000fe40007ffe0ff */
[----:B------:R-:W3:Y:S03]  /*0130*/  LDC.64 R4, c[0x0][0x218] ;  /* 0x00008600ff047b82 */ /* 0x000ee60000000a00 */
[----:B--2---:R-:W-:-:S05]  /*0140*/  IMAD.WIDE R2, R15, 0x4, R2 ;  /* 0x000000040f027825 */ /* 0x004fca00078e0202 */
[----:B------:R1:W2:Y:S01]  /*0150*/  @!P0 LDG.E.EL.64 R22, desc[UR4][R2.64] ;  /* 0x0000000402168981 */ /* 0x0002a2000c2e1b00 */
[----:B------:R-:W-:Y:S02]  /*0160*/  CS2R R18, SRZ ;  /* 0x0000000000127805 */ /* 0x000fe4000001ff00 */
[----:B------:R-:W-:Y:S02]  /*0170*/  CS2R R16, SRZ ;  /* 0x0000000000107805 */ /* 0x000fe4000001ff00 */
[----:B------:R-:W-:Y:S01]  /*0180*/  CS2R R20, SRZ ;  /* 0x0000000000147805 */ /* 0x000fe2000001ff00 */
[----:B-1----:R-:W-:-:S04]  /*0190*/  IMAD.WIDE R2, R0, 0x4, R6 ;  /* 0x0000000400027825 */ /* 0x002fc800078e0206 */
[C---:B----4-:R-:W-:Y:S01]  /*01a0*/  IMAD.WIDE R6, R15.reuse, 0x4, R8 ;  /* 0x000000040f067825 */ /* 0x050fe200078e0208 */
[----:B------:R-:W4:Y:S03]  /*01b0*/  @!P0 LDG.E.64 R16, desc[UR4][R2.64] ;  /* 0x0000000402108981 */ /* 0x000f26000c1e1b00 */
[C---:B---3--:R-:W-:Y:S01]  /*01c0*/  IMAD.WIDE R4, R15.reuse, 0x4, R4 ;  /* 0x000000040f047825 */ /* 0x048fe200078e0204 */
[----:B------:R1:W3:Y:S04]  /*01d0*/  @!P0 LDG.E.EL.64 R20, desc[UR4][R6.64] ;  /* 0x0000000406148981 */ /* 0x0002e8000c2e1b00 */
[----:B------:R1:W4:Y:S01]  /*01e0*/  @!P0 LDG.E.EL.64 R18, desc[UR4][R4.64] ;  /* 0x0000000404128981 */ /* 0x000322000c2e1b00 */
[----:B-----5:R-:W-:-:S04]  /*01f0*/  IMAD.WIDE R8, R15, 0x4, R10 ;  /* 0x000000040f087825 */ /* 0x020fc800078e020a */
[----:B0-----:R-:W-:Y:S01]  /*0200*/  IMAD.WIDE R10, R15, 0x4, R12 ;  /* 0x000000040f0a7825 */ /* 0x001fe200078e020c */
[----:B------:R-:W-:Y:S02]  /*0210*/  CS2R R12, SRZ ;  /* 0x00000000000c7805 */ /* 0x000fe4000001ff00 */
[----:B------:R-:W-:Y:S01]  /*0220*/  CS2R R14, SRZ ;  /* 0x00000000000e7805 */ /* 0x000fe2000001ff00 */
[----:B-1----:R-:W-:Y:S01]  /*0230*/  HFMA2.MMA R6, -RZ, RZ, 1.625, 0 ;  /* 0x3e800000ff067435 */ /* 0x002fe200000001ff */
[----:B------:R-:W0:Y:S02]  /*0240*/  LDC.64 R4, c[0x0][0x240] ;  /* 0x00009000ff047b82 */ /* 0x000e240000000a00 */
[----:B------:R-:W5:Y:S04]  /*0250*/  @!P0 LDG.E.EL.64 R12, desc[UR4][R8.64] ;  /* 0x00000004080c8981 */ /* 0x000f68000c2e1b00 */
[----:B------:R-:W5:Y:S01]  /*0260*/  @!P0 LDG.E.EL.64 R14, desc[UR4][R10.64] ;  /* 0x000000040a0e8981 */ /* 0x000f62000c2e1b00 */
[----:B0-----:R-:W-:-:S04]  /*0270*/  IMAD.WIDE R4, R0, 0x4, R4 ;  /* 0x0000000400047825 */ /* 0x001fc800078e0204 */
[----:B--2---:R-:W-:Y:S01]  /*0280*/  FADD R22, R22, 9.9999997473787516356e-06 ;  /* 0x3727c5ac16167421 */ /* 0x004fe20000000000 */
[----:B------:R-:W-:-:S03]  /*0290*/  FADD R23, R23, 9.9999997473787516356e-06 ;  /* 0x3727c5ac17177421 */ /* 0x000fc60000000000 */
[----:B------:R-:W0:Y:S08]  /*02a0*/  MUFU.SQRT R24, R22 ;  /* 0x0000001600187308 */ /* 0x000e300000002000 */
[----:B------:R-:W1:Y:S01]  /*02b0*/  MUFU.SQRT R25, R23 ;  /* 0x0000001700197308 */ /* 0x000e620000002000 */
[C---:B0-----:R-:W-:Y:S02]  /*02c0*/  FSETP.GT.AND P1, PT, R24.reuse, 8.50705917302346158658e+37, PT ;  /* 0x7e8000001800780b */ /* 0x041fe40003f24000 */
[----:B------:R-:W-:-:S02]  /*02d0*/  FSETP.GEU.AND P3, PT, R24, 1.175494350822287508e-38, PT ;  /* 0x008000001800780b */ /* 0x000fc40003f6e000 */
[C---:B-1----:R-:W-:Y:S02]  /*02e0*/  FSETP.GT.AND P2, PT, R25.reuse, 8.50705917302346158658e+37, PT ;  /* 0x7e8000001900780b */ /* 0x042fe40003f44000 */
[----:B------:R-:W-:-:S07]  /*02f0*/  FSETP.GEU.AND P4, PT, R25, 1.175494350822287508e-38, PT ;  /* 0x008000001900780b */ /* 0x000fce0003f8e000 */
[----:B------:R-:W-:-:S04]  /*0300*/  @P1 FMUL R24, R24, 0.25 ;  /* 0x3e80000018181820 */ /* 0x000fc80000400000 */
[----:B------:R-:W-:Y:S01]  /*0310*/  @!P3 FMUL R24, R24, 16777216 ;  /* 0x4b8000001818b820 */ /* 0x000fe20000400000 */
[----:B------:R-:W-:-:S04]  /*0320*/  @P2 FMUL R25, R25, 0.25 ;  /* 0x3e80000019192820 */ /* 0x000fc80000400000 */
[----:B------:R-:W-:Y:S01]  /*0330*/  @!P4 FMUL R25, R25, 16777216 ;  /* 0x4b8000001919c820 */ /* 0x000fe20000400000 */
[----:B------:R-:W0:Y:S01]  /*0340*/  MUFU.RCP R24, R24 ;  /* 0x0000001800187308 */ /* 0x000e220000001000 */
[----:B------:R-:W-:-:S07]  /*0350*/  FSEL R7, R6, 1, P1 ;  /* 0x3f80000006077808 */ /* 0x000fce0000800000 */
[----:B------:R-:W1:Y:S01]  /*0360*/  MUFU.RCP R25, R25 ;  /* 0x0000001900197308 */ /* 0x000e620000001000 */
[----:B------:R-:W-:Y:S01]  /*0370*/  FSEL R6, R6, 1, P2 ;  /* 0x3f80000006067808 */ /* 0x000fe20001000000 */
[----:B------:R-:W-:Y:S01]  /*0380*/  @!P3 FMUL R7, R7, 16777216 ;  /* 0x4b8000000707b820 */ /* 0x000fe20000400000 */
[----:B----4-:R-:W-:Y:S01]  /*0390*/  FADD R16, R18, R16 ;  /* 0x0000001012107221 */ /* 0x010fe20000000000 */
[----:B------:R-:W-:Y:S02]  /*03a0*/  FADD R17, R19, R17 ;  /* 0x0000001113117221 */ /* 0x000fe40000000000 */
[----:B------:R-:W-:Y:S01]  /*03b0*/  @!P4 FMUL R6, R6, 16777216 ;  /* 0x4b8000000606c820 */ /* 0x000fe20000400000 */
[----:B0-----:R-:W-:Y:S01]  /*03c0*/  FMUL R7, R24, R7 ;  /* 0x0000000718077220 */ /* 0x001fe20000400000 */
[----:B---3--:R-:W-:Y:S01]  /*03d0*/  FADD R20, R16, -R20 ;  /* 0x8000001410147221 */ /* 0x008fe20000000000 */
[----:B------:R-:W-:Y:S01]  /*03e0*/  FADD R21, R17, -R21 ;  /* 0x8000001511157221 */ /* 0x000fe20000000000 */
[----:B-1----:R-:W-:-:S02]  /*03f0*/  FMUL R6, R25, R6 ;  /* 0x0000000619067220 */ /* 0x002fc40000400000 */
[----:B------:R-:W-:Y:S02]  /*0400*/  FMUL R7, R20, R7 ;  /* 0x0000000714077220 */ /* 0x000fe40000400000 */
[----:B------:R-:W-:Y:S02]  /*0410*/  FMUL R6, R21, R6 ;  /* 0x0000000615067220 */ /* 0x000fe40000400000 */
[----:B-----5:R-:W-:Y:S02]  /*0420*/  FFMA R7, R7, R12, R14 ;  /* 0x0000000c07077223 */ /* 0x020fe4000000000e */
[----:B------:R-:W-:Y:S01]  /*0430*/  FFMA R6, R6, R13, R15 ;  /* 0x0000000d06067223 */ /* 0x000fe2000000000f */
[----:B------:R0:W-:Y:S02]  /*0440*/  @!P0 STG.E.64 desc[UR4][R2.64], R16 ;  /* 0x0000001002008986 */ /* 0x0001e4000c101b04 */
[----:B------:R-:W-:Y:S02]  /*0450*/  FSETP.GEU.AND P1, PT, R7, RZ, PT ;  /* 0x000000ff0700720b */ /* 0x000fe40003f2e000 */
[----:B------:R-:W-:-:S02]  /*0460*/  FSETP.GEU.AND P2, PT, R6, RZ, PT ;  /* 0x000000ff0600720b */ /* 0x000fc40003f4e000 */
[----:B------:R-:W-:Y:S02]  /*0470*/  FSEL R8, R7, RZ, P1 ;  /* 0x000000ff07087208 */ /* 0x000fe40000800000 */
[----:B------:R-:W-:Y:S01]  /*0480*/  FSEL R9, R6, RZ, P2 ;  /* 0x000000ff06097208 */ /* 0x000fe20001000000 */
[----:B0-----:R-:W-:Y:S08]  /*0490*/  @P0 EXIT ;  /* 0x000000000000094d */ /* 0x001ff00003800000 */
[----:B------:R-:W-:Y:S01]  /*04a0*/  STG.E.64 desc[UR4][R4.64], R8 ;  /* 0x0000000804007986 */ /* 0x000fe2000c101b04 */
[----:B------:R-:W-:Y:S05]  /*04b0*/  EXIT ;  /* 0x000000000000794d */ /* 0x000fea0003800000 */
.L_x_0:
[----:B------:R-:W-:-:S00]  /*04c0*/  BRA `(.L_x_0) ;  /* 0xfffffffc00fc7947 */ /* 0x000fc0000383ffff */
[----:B------:R-:W-:-:S00]  /*04d0*/  NOP ;  /* 0x0000000000007918 */ /* 0x000fc00000000000 */
        /* <DEDUP_REMOVED lines=10> */
.L_x_1:


//--------------------- .nv.global.init           --------------------------
	.section	.nv.global.init,"aw",@progbits
.nv.global.init:
	.type		_$_str,@object
	.size		_$_str,(_$_str_$_2 - _$_str)
_$_str:
        /*0000*/ 	.byte	0x5f, 0x5f, 0x43, 0x55, 0x44, 0x41, 0x5f, 0x46, 0x54, 0x5a, 0x00
	.type		_$_str_$_2,@object
	.size		_$_str_$_2,(.L_1 - _$_str_$_2)
_$_str_$_2:
        /*000b*/ 	.byte	0x5f, 0x5f, 0x43, 0x55, 0x44, 0x41, 0x5f, 0x50, 0x52, 0x45, 0x43, 0x5f, 0x53, 0x51, 0x52, 0x54
        /*001b*/ 	.byte	0x00
.L_1:


//--------------------- .nv.constant0.triton_poi_fused__native_batch_norm_legit_no_training_convolution_relu_2 --------------------------
	.section	.nv.constant0.triton_poi_fused__native_batch_norm_legit_no_training_convolution_relu_2,"a",@progbits
	.sectionflags	@""
	.align	4
.nv.constant0.triton_poi_fused__native_batch_norm_legit_no_training_convolution_relu_2:
	.zero		588
